def matmul_kernel(
    a_ptr,
    b_ptr,
    c_ptr,
    M,
    N,
    K,
    stride_am,
    stride_ak,
    stride_bk,
    stride_bn,
    stride_cm,
    stride_cn,
    BLOCK_M: tl.constexpr,
    BLOCK_N: tl.constexpr,
    BLOCK_K: tl.constexpr,
    GROUP_M: tl.constexpr,
):
    pid = tl.program_id(axis=0)
    num_pid_m = tl.cdiv(M, BLOCK_M)
    num_pid_n = tl.cdiv(N, BLOCK_N)
    num_pid_in_group = GROUP_M * num_pid_n
    group_id = pid // num_pid_in_group
    first_pid_m = group_id * GROUP_M
    group_size_m = min(num_pid_m - first_pid_m, GROUP_M)
    pid_m = first_pid_m + ((pid % num_pid_in_group) % group_size_m)
    pid_n = (pid % num_pid_in_group) // group_size_m

    offs_am = (pid_m * BLOCK_M + tl.arange(0, BLOCK_M)) % M
    offs_bn = (pid_n * BLOCK_N + tl.arange(0, BLOCK_N)) % N
    offs_k = tl.arange(0, BLOCK_K)
    a_ptrs = a_ptr + offs_am[:, None] * stride_am + offs_k[None, :] * stride_ak
    b_ptrs = b_ptr + offs_k[:, None] * stride_bk + offs_bn[None, :] * stride_bn

    acc = tl.zeros((BLOCK_M, BLOCK_N), dtype=tl.float32)
    for kk in range(0, tl.cdiv(K, BLOCK_K)):
        a = tl.load(a_ptrs, mask=offs_k[None, :] < K - kk * BLOCK_K, other=0.0)
        b = tl.load(b_ptrs, mask=offs_k[:, None] < K - kk * BLOCK_K, other=0.0)
        acc = tl.dot(a, b, acc)
        a_ptrs += BLOCK_K * stride_ak
        b_ptrs += BLOCK_K * stride_bk

    c = acc.to(c_ptr.dtype.element_ty)
    offs_cm = pid_m * BLOCK_M + tl.arange(0, BLOCK_M)
    offs_cn = pid_n * BLOCK_N + tl.arange(0, BLOCK_N)
    c_ptrs = c_ptr + offs_cm[:, None] * stride_cm + offs_cn[None, :] * stride_cn
    mask = (offs_cm[:, None] < M) & (offs_cn[None, :] < N)
    tl.store(c_ptrs, c, mask=mask)

# config = {"BLOCK_K": 32, "BLOCK_M": 64, "BLOCK_N": 16, "GROUP_M": 8, "arch": "sm_90", "dtype": "fp8e4m3", "num_ctas": 1, "num_stages": 2, "num_warps": 8}
# arch = sm_90


// ===== COMPILED SASS (sm_90a) =====

	.target	sm_90a

	.elftype	@"ET_EXEC"


//--------------------- .note.nv.tkinfo           --------------------------
	.section	.note.nv.tkinfo,"",@"SHT_NOTE"
	.sectionflags	@"SHF_NOTE_NV_TKINFO"
	.tkinfo
        /*0018*/ 	.word	0x00000002
        /*0030*/ 	.string	""
        /*0030*/ 	.string	"ptxas"
        /*0030*/ 	.string	"Cuda compilation tools, release 13.0, V13.0.88"
        /*0030*/ 	.string	"Build cuda_13.0.r13.0/compiler.36424714_0"
        /*0030*/ 	.string	"-v  -suppress-debug-info  -lineinfo  -arch sm_90a "



//--------------------- .note.nv.cuinfo           --------------------------
	.section	.note.nv.cuinfo,"",@"SHT_NOTE"
	.sectionflags	@"SHF_NOTE_NV_CUINFO"
        /*0018*/ 	.short	0x0002
        /*001a*/ 	.short	0x005a
        /*001c*/ 	.short	0x0082
	.zero		2


//--------------------- .nv.info                  --------------------------
	.section	.nv.info,"",@"SHT_CUDA_INFO"
	.align	4


	//----- nvinfo : EIATTR_REGCOUNT
	.align		4
        /*0000*/ 	.byte	0x04, 0x2f
        /*0002*/ 	.short	(.L_1 - .L_0)
	.align		4
.L_0:
        /*0004*/ 	.word	index@(matmul_kernel)
        /*0008*/ 	.word	0x00000030


	//----- nvinfo : EIATTR_FRAME_SIZE
	.align		4
.L_1:
        /*000c*/ 	.byte	0x04, 0x11
        /*000e*/ 	.short	(.L_3 - .L_2)
	.align		4
.L_2:
        /*0010*/ 	.word	index@(matmul_kernel)
        /*0014*/ 	.word	0x00000000


	//----- nvinfo : EIATTR_MIN_STACK_SIZE
	.align		4
.L_3:
        /*0018*/ 	.byte	0x04, 0x12
        /*001a*/ 	.short	(.L_5 - .L_4)
	.align		4
.L_4:
        /*001c*/ 	.word	index@(matmul_kernel)
        /*0020*/ 	.word	0x00000000
.L_5:


//--------------------- .nv.compat                --------------------------
	.section	.nv.compat,"",@"SHT_CUDA_COMPAT_INFO"
	.align	4
        /*0000*/ 	.byte	0x02, 0x09, 0x01, 0x00, 0x02, 0x02, 0x04, 0x00, 0x02, 0x05, 0x05, 0x00, 0x03, 0x07, 0x01, 0x01
        /*0010*/ 	.byte	0x02, 0x03, 0x00, 0x00, 0x02, 0x06, 0x01, 0x00, 0x04, 0x0b, 0x08, 0x00, 0x00, 0x00, 0x00, 0x00
        /*0020*/ 	.byte	0x00, 0x00, 0x00, 0x00


//--------------------- .nv.info.matmul_kernel    --------------------------
	.section	.nv.info.matmul_kernel,"",@"SHT_CUDA_INFO"
	.sectionflags	@""
	.align	4


	//----- nvinfo : EIATTR_CUDA_API_VERSION
	.align		4
        /*0000*/ 	.byte	0x04, 0x37
        /*0002*/ 	.short	(.L_7 - .L_6)
.L_6:
        /*0004*/ 	.word	0x00000082


	//----- nvinfo : EIATTR_KPARAM_INFO
	.align		4
.L_7:
        /*0008*/ 	.byte	0x04, 0x17
        /*000a*/ 	.short	(.L_9 - .L_8)
.L_8:
        /*000c*/ 	.word	0x00000000
        /*0010*/ 	.short	0x000d
        /*0012*/ 	.short	0x0048
        /*0014*/ 	.byte	0x00, 0xf4, 0x21, 0x00


	//----- nvinfo : EIATTR_KPARAM_INFO
	.align		4
.L_9:
        /*0018*/ 	.byte	0x04, 0x17
        /*001a*/ 	.short	(.L_11 - .L_10)
.L_10:
        /*001c*/ 	.word	0x00000000
        /*0020*/ 	.short	0x000c
        /*0022*/ 	.short	0x0040
        /*0024*/ 	.byte	0x00, 0xf4, 0x21, 0x00


	//----- nvinfo : EIATTR_KPARAM_INFO
	.align		4
.L_11:
        /*0028*/ 	.byte	0x04, 0x17
        /*002a*/ 	.short	(.L_13 - .L_12)
.L_12:
        /*002c*/ 	.word	0x00000000
        /*0030*/ 	.short	0x000b
        /*0032*/ 	.short	0x0038
        /*0034*/ 	.byte	0x00, 0xf0, 0x11, 0x00


	//----- nvinfo : EIATTR_KPARAM_INFO
	.align		4
.L_13:
        /*0038*/ 	.byte	0x04, 0x17
        /*003a*/ 	.short	(.L_15 - .L_14)
.L_14:
        /*003c*/ 	.word	0x00000000
        /*0040*/ 	.short	0x000a
        /*0042*/ 	.short	0x0034
        /*0044*/ 	.byte	0x00, 0xf0, 0x11, 0x00


	//----- nvinfo : EIATTR_KPARAM_INFO
	.align		4
.L_15:
        /*0048*/ 	.byte	0x04, 0x17
        /*004a*/ 	.short	(.L_17 - .L_16)
.L_16:
        /*004c*/ 	.word	0x00000000
        /*0050*/ 	.short	0x0009
        /*0052*/ 	.short	0x0030
        /*0054*/ 	.byte	0x00, 0xf0, 0x11, 0x00


	//----- nvinfo : EIATTR_KPARAM_INFO
	.align		4
.L_17:
        /*0058*/ 	.byte	0x04, 0x17
        /*005a*/ 	.short	(.L_19 - .L_18)
.L_18:
        /*005c*/ 	.word	0x00000000
        /*0060*/ 	.short	0x0008
        /*0062*/ 	.short	0x002c
        /*0064*/ 	.byte	0x00, 0xf0, 0x11, 0x00


	//----- nvinfo : EIATTR_KPARAM_INFO
	.align		4
.L_19:
        /*0068*/ 	.byte	0x04, 0x17
        /*006a*/ 	.short	(.L_21 - .L_20)
.L_20:
        /*006c*/ 	.word	0x00000000
        /*0070*/ 	.short	0x0007
        /*0072*/ 	.short	0x0028
        /*0074*/ 	.byte	0x00, 0xf0, 0x11, 0x00


	//----- nvinfo : EIATTR_KPARAM_INFO
	.align		4
.L_21:
        /*0078*/ 	.byte	0x04, 0x17
        /*007a*/ 	.short	(.L_23 - .L_22)
.L_22:
        /*007c*/ 	.word	0x00000000
        /*0080*/ 	.short	0x0006
        /*0082*/ 	.short	0x0024
        /*0084*/ 	.byte	0x00, 0xf0, 0x11, 0x00


	//----- nvinfo : EIATTR_KPARAM_INFO
	.align		4
.L_23:
        /*0088*/ 	.byte	0x04, 0x17
        /*008a*/ 	.short	(.L_25 - .L_24)
.L_24:
        /*008c*/ 	.word	0x00000000
        /*0090*/ 	.short	0x0005
        /*0092*/ 	.short	0x0020
        /*0094*/ 	.byte	0x00, 0xf0, 0x11, 0x00


	//----- nvinfo : EIATTR_KPARAM_INFO
	.align		4
.L_25:
        /*0098*/ 	.byte	0x04, 0x17
        /*009a*/ 	.short	(.L_27 - .L_26)
.L_26:
        /*009c*/ 	.word	0x00000000
        /*00a0*/ 	.short	0x0004
        /*00a2*/ 	.short	0x001c
        /*00a4*/ 	.byte	0x00, 0xf0, 0x11, 0x00


	//----- nvinfo : EIATTR_KPARAM_INFO
	.align		4
.L_27:
        /*00a8*/ 	.byte	0x04, 0x17
        /*00aa*/ 	.short	(.L_29 - .L_28)
.L_28:
        /*00ac*/ 	.word	0x00000000
        /*00b0*/ 	.short	0x0003
        /*00b2*/ 	.short	0x0018
        /*00b4*/ 	.byte	0x00, 0xf0, 0x11, 0x00


	//----- nvinfo : EIATTR_KPARAM_INFO
	.align		4
.L_29:
        /*00b8*/ 	.byte	0x04, 0x17
        /*00ba*/ 	.short	(.L_31 - .L_30)
.L_30:
        /*00bc*/ 	.word	0x00000000
        /*00c0*/ 	.short	0x0002
        /*00c2*/ 	.short	0x0010
        /*00c4*/ 	.byte	0x00, 0xf4, 0x21, 0x00


	//----- nvinfo : EIATTR_KPARAM_INFO
	.align		4
.L_31:
        /*00c8*/ 	.byte	0x04, 0x17
        /*00ca*/ 	.short	(.L_33 - .L_32)
.L_32:
        /*00cc*/ 	.word	0x00000000
        /*00d0*/ 	.short	0x0001
        /*00d2*/ 	.short	0x0008
        /*00d4*/ 	.byte	0x00, 0xf4, 0x21, 0x00


	//----- nvinfo : EIATTR_KPARAM_INFO
	.align		4
.L_33:
        /*00d8*/ 	.byte	0x04, 0x17
        /*00da*/ 	.short	(.L_35 - .L_34)
.L_34:
        /*00dc*/ 	.word	0x00000000
        /*00e0*/ 	.short	0x0000
        /*00e2*/ 	.short	0x0000
        /*00e4*/ 	.byte	0x00, 0xf4, 0x21, 0x00


	//----- nvinfo : EIATTR_SPARSE_MMA_MASK
	.align		4
.L_35:
        /*00e8*/ 	.byte	0x03, 0x50
        /*00ea*/ 	.short	0x0000


	//----- nvinfo : EIATTR_MAXREG_COUNT
	.align		4
        /*00ec*/ 	.byte	0x03, 0x1b
        /*00ee*/ 	.short	0x00ff


	//----- nvinfo : EIATTR_NUM_BARRIERS
	.align		4
        /*00f0*/ 	.byte	0x02, 0x4c
        /*00f2*/ 	.byte	0x01
	.zero		1


	//----- nvinfo : EIATTR_MERCURY_ISA_VERSION
	.align		4
        /*00f4*/ 	.byte	0x03, 0x5f
        /*00f6*/ 	.short	0x0101


	//----- nvinfo : EIATTR_EXIT_INSTR_OFFSETS
	.align		4
        /*00f8*/ 	.byte	0x04, 0x1c
        /*00fa*/ 	.short	(.L_37 - .L_36)


	//   ....[0]....
.L_36:
        /*00fc*/ 	.word	0x000015f0


	//   ....[1]....
        /*0100*/ 	.word	0x00001640


	//----- nvinfo : EIATTR_REQNTID
	.align		4
.L_37:
        /*0104*/ 	.byte	0x04, 0x10
        /*0106*/ 	.short	(.L_39 - .L_38)
.L_38:
        /*0108*/ 	.word	0x00000100
        /*010c*/ 	.word	0x00000001
        /*0110*/ 	.word	0x00000001


	//----- nvinfo : EIATTR_CBANK_PARAM_SIZE
	.align		4
.L_39:
        /*0114*/ 	.byte	0x03, 0x19
        /*0116*/ 	.short	0x0050


	//----- nvinfo : EIATTR_PARAM_CBANK
	.align		4
        /*0118*/ 	.byte	0x04, 0x0a
        /*011a*/ 	.short	(.L_41 - .L_40)
	.align		4
.L_40:
        /*011c*/ 	.word	index@(.nv.constant0.matmul_kernel)
        /*0120*/ 	.short	0x0210
        /*0122*/ 	.short	0x0050


	//----- nvinfo : EIATTR_SW_WAR
	.align		4
.L_41:
        /*0124*/ 	.byte	0x04, 0x36
        /*0126*/ 	.short	(.L_43 - .L_42)
.L_42:
        /*0128*/ 	.word	0x00000008
.L_43:


//--------------------- .nv.callgraph             --------------------------
	.section	.nv.callgraph,"",@"SHT_CUDA_CALLGRAPH"
	.align	4
	.sectionentsize	8
	.align		4
        /*0000*/ 	.word	0x00000000
	.align		4
        /*0004*/ 	.word	0xffffffff
	.align		4
        /*0008*/ 	.word	0x00000000
	.align		4
        /*000c*/ 	.word	0xfffffffe
	.align		4
        /*0010*/ 	.word	0x00000000
	.align		4
        /*0014*/ 	.word	0xfffffffd
	.align		4
        /*0018*/ 	.word	0x00000000
	.align		4
        /*001c*/ 	.word	0xfffffffc


//--------------------- .text.matmul_kernel       --------------------------
	.section	.text.matmul_kernel,"ax",@progbits
	.align	128
        .global         matmul_kernel
        .type           matmul_kernel,@function
        .size           matmul_kernel,(.L_x_3 - matmul_kernel)
        .other          matmul_kernel,@"STO_CUDA_ENTRY STV_DEFAULT"
matmul_kernel:
.text.matmul_kernel:
[----:B------:R-:W-:Y:S08]  /*0000*/  LDC R1, c[0x0][0x28] ;  /* 0x00000a00ff017b82 */ /* 0x000ff00000000800 */
[----:B------:R-:W0:Y:S01]  /*0010*/  LDC.64 R14, c[0x0][0x228] ;  /* 0x00008a00ff0e7b82 */ /* 0x000e220000000a00 */
[----:B------:R-:W1:Y:S01]  /*0020*/  S2R R5, SR_CTAID.X ;  /* 0x0000000000057919 */ /* 0x000e620000002500 */
[----:B------:R-:W-:-:S06]  /*0030*/  ULDC.64 UR14, c[0x0][0x208] ;  /* 0x00008200000e7ab9 */ /* 0x000fcc0000000a00 */
[----:B------:R-:W2:Y:S08]  /*0040*/  LDC R13, c[0x0][0x230] ;  /* 0x00008c00ff0d7b82 */ /* 0x000eb00000000800 */
[----:B------:R-:W3:Y:S01]  /*0050*/  S2UR UR8, SR_CgaCtaId ;  /* 0x00000000000879c3 */ /* 0x000ee20000008800 */
[----:B0-----:R-:W-:-:S05]  /*0060*/  VIADD R0, R15, 0xf ;  /* 0x0000000f0f007836 */ /* 0x001fca0000000000 */
[----:B------:R-:W-:Y:S01]  /*0070*/  SHF.R.S32.HI R3, RZ, 0x1f, R0 ;  /* 0x0000001fff037819 */ /* 0x000fe20000011400 */
[----:B--2---:R-:W-:-:S03]  /*0080*/  VIADD R13, R13, 0x1f ;  /* 0x0000001f0d0d7836 */ /* 0x004fc60000000000 */
[----:B------:R-:W-:Y:S02]  /*0090*/  LEA.HI R3, R3, R0, RZ, 0x4 ;  /* 0x0000000003037211 */ /* 0x000fe400078f20ff */
[----:B-1----:R-:W-:Y:S02]  /*00a0*/  IABS R8, R5 ;  /* 0x0000000500087213 */ /* 0x002fe40000000000 */
[----:B------:R-:W-:-:S05]  /*00b0*/  SHF.R.S32.HI R3, RZ, 0x4, R3 ;  /* 0x00000004ff037819 */ /* 0x000fca0000011403 */
[----:B------:R-:W-:-:S05]  /*00c0*/  IMAD.SHL.U32 R4, R3, 0x8, RZ ;  /* 0x0000000803047824 */ /* 0x000fca00078e00ff */
[-C--:B------:R-:W-:Y:S02]  /*00d0*/  IABS R7, R4.reuse ;  /* 0x0000000400077213 */ /* 0x080fe40000000000 */
[----:B------:R-:W-:Y:S02]  /*00e0*/  IABS R10, R4 ;  /* 0x00000004000a7213 */ /* 0x000fe40000000000 */
[----:B------:R-:W0:Y:S08]  /*00f0*/  I2F.RP R0, R7 ;  /* 0x0000000700007306 */ /* 0x000e300000209400 */
[----:B0-----:R-:W0:Y:S02]  /*0100*/  MUFU.RCP R0, R0 ;  /* 0x0000000000007308 */ /* 0x001e240000001000 */
[----:B0-----:R-:W-:-:S02]  /*0110*/  VIADD R2, R0, 0xffffffe ;  /* 0x0ffffffe00027836 */ /* 0x001fc40000000000 */
[----:B------:R-:W-:-:S04]  /*0120*/  IMAD.MOV R0, RZ, RZ, -R10 ;  /* 0x000000ffff007224 */ /* 0x000fc800078e0a0a */
[----:B------:R0:W1:Y:S02]  /*0130*/  F2I.FTZ.U32.TRUNC.NTZ R3, R2 ;  /* 0x0000000200037305 */ /* 0x000064000021f000 */
[----:B0-----:R-:W-:Y:S02]  /*0140*/  IMAD.MOV.U32 R2, RZ, RZ, RZ ;  /* 0x000000ffff027224 */ /* 0x001fe400078e00ff */
[----:B-1----:R-:W-:-:S04]  /*0150*/  IMAD.MOV R6, RZ, RZ, -R3 ;  /* 0x000000ffff067224 */ /* 0x002fc800078e0a03 */
[----:B------:R-:W-:Y:S02]  /*0160*/  IMAD R9, R6, R7, RZ ;  /* 0x0000000706097224 */ /* 0x000fe400078e02ff */
[----:B------:R-:W-:Y:S02]  /*0170*/  IMAD.MOV.U32 R6, RZ, RZ, R8 ;  /* 0x000000ffff067224 */ /* 0x000fe400078e0008 */
[----:B------:R-:W-:-:S06]  /*0180*/  IMAD.HI.U32 R3, R3, R9, R2 ;  /* 0x0000000903037227 */ /* 0x000fcc00078e0002 */
[----:B------:R-:W-:-:S04]  /*0190*/  IMAD.HI.U32 R3, R3, R6, RZ ;  /* 0x0000000603037227 */ /* 0x000fc800078e00ff */
[----:B------:R-:W-:-:S05]  /*01a0*/  IMAD R0, R3, R0, R6 ;  /* 0x0000000003007224 */ /* 0x000fca00078e0206 */
[----:B------:R-:W-:-:S13]  /*01b0*/  ISETP.GT.U32.AND P1, PT, R7, R0, PT ;  /* 0x000000000700720c */ /* 0x000fda0003f24070 */
[----:B------:R-:W-:Y:S02]  /*01c0*/  @!P1 IMAD.IADD R0, R0, 0x1, -R7 ;  /* 0x0000000100009824 */ /* 0x000fe400078e0a07 */
[----:B------:R-:W-:Y:S01]  /*01d0*/  @!P1 VIADD R3, R3, 0x1 ;  /* 0x0000000103039836 */ /* 0x000fe20000000000 */
[----:B------:R-:W-:Y:S02]  /*01e0*/  ISETP.NE.AND P1, PT, R4, RZ, PT ;  /* 0x000000ff0400720c */ /* 0x000fe40003f25270 */
[----:B------:R-:W-:Y:S02]  /*01f0*/  ISETP.GE.U32.AND P0, PT, R0, R7, PT ;  /* 0x000000070000720c */ /* 0x000fe40003f06070 */
[----:B------:R-:W-:-:S04]  /*0200*/  LOP3.LUT R0, R5, R4, RZ, 0x3c, !PT ;  /* 0x0000000405007212 */ /* 0x000fc800078e3cff */
[----:B------:R-:W-:Y:S01]  /*0210*/  ISETP.GE.AND P2, PT, R0, RZ, PT ;  /* 0x000000ff0000720c */ /* 0x000fe20003f46270 */
[----:B------:R-:W-:-:S06]  /*0220*/  VIADD R0, R14, 0x3f ;  /* 0x0000003f0e007836 */ /* 0x000fcc0000000000 */
[----:B------:R-:W-:-:S04]  /*0230*/  @P0 VIADD R3, R3, 0x1 ;  /* 0x0000000103030836 */ /* 0x000fc80000000000 */
[----:B------:R-:W-:Y:S01]  /*0240*/  IMAD.MOV.U32 R2, RZ, RZ, R3 ;  /* 0x000000ffff027224 */ /* 0x000fe200078e0003 */
[----:B------:R-:W-:-:S03]  /*0250*/  SHF.R.S32.HI R3, RZ, 0x1f, R0 ;  /* 0x0000001fff037819 */ /* 0x000fc60000011400 */
[----:B------:R-:W-:Y:S01]  /*0260*/  @!P2 IMAD.MOV R2, RZ, RZ, -R2 ;  /* 0x000000ffff02a224 */ /* 0x000fe200078e0a02 */
[----:B------:R-:W-:Y:S02]  /*0270*/  @!P1 LOP3.LUT R2, RZ, R4, RZ, 0x33, !PT ;  /* 0x00000004ff029212 */ /* 0x000fe400078e33ff */
[----:B------:R-:W-:-:S03]  /*0280*/  LEA.HI R3, R3, R0, RZ, 0x6 ;  /* 0x0000000003037211 */ /* 0x000fc600078f30ff */
[----:B------:R-:W-:Y:S02]  /*0290*/  IMAD.SHL.U32 R6, R2, 0x8, RZ ;  /* 0x0000000802067824 */ /* 0x000fe400078e00ff */
[----:B------:R-:W-:-:S03]  /*02a0*/  IMAD.MOV R2, RZ, RZ, -R2 ;  /* 0x000000ffff027224 */ /* 0x000fc600078e0a02 */
[----:B------:R-:W-:Y:S01]  /*02b0*/  LEA.HI.SX32 R3, R3, -R6, 0x1a ;  /* 0x8000000603037211 */ /* 0x000fe200078fd2ff */
[----:B------:R-:W-:-:S03]  /*02c0*/  IMAD R11, R4, R2, R5 ;  /* 0x00000002040b7224 */ /* 0x000fc600078e0205 */
[----:B------:R-:W-:-:S04]  /*02d0*/  VIMNMX R8, R3, 0x8, PT ;  /* 0x0000000803087848 */ /* 0x000fc80003fe0100 */
[-C--:B------:R-:W-:Y:S02]  /*02e0*/  IABS R7, R8.reuse ;  /* 0x0000000800077213 */ /* 0x080fe40000000000 */
[----:B------:R-:W-:Y:S02]  /*02f0*/  IABS R4, R8 ;  /* 0x0000000800047213 */ /* 0x000fe40000000000 */
[----:B------:R-:W0:Y:S01]  /*0300*/  I2F.RP R0, R7 ;  /* 0x0000000700007306 */ /* 0x000e220000209400 */
[C---:B------:R-:W-:Y:S02]  /*0310*/  R2UR UR5, R8.reuse ;  /* 0x00000000080572ca */ /* 0x040fe400000e0000 */
[----:B------:R-:W-:-:S11]  /*0320*/  R2UR UR6, R8 ;  /* 0x00000000080672ca */ /* 0x000fd600000e0000 */
[----:B------:R-:W-:Y:S01]  /*0330*/  UISETP.NE.AND UP0, UPT, UR5, URZ, UPT ;  /* 0x0000003f0500728c */ /* 0x000fe2000bf05270 */
[----:B0-----:R-:W0:Y:S02]  /*0340*/  MUFU.RCP R0, R0 ;  /* 0x0000000000007308 */ /* 0x001e240000001000 */
[----:B0-----:R-:W-:Y:S02]  /*0350*/  VIADD R3, R0, 0xffffffe ;  /* 0x0ffffffe00037836 */ /* 0x001fe40000000000 */
[----:B------:R-:W-:-:S04]  /*0360*/  IMAD.MOV R0, RZ, RZ, -R4 ;  /* 0x000000ffff007224 */ /* 0x000fc800078e0a04 */
[----:B------:R-:W0:Y:S02]  /*0370*/  F2I.FTZ.U32.TRUNC.NTZ R3, R3 ;  /* 0x0000000300037305 */ /* 0x000e24000021f000 */
[----:B0-----:R-:W-:-:S04]  /*0380*/  IMAD.MOV R9, RZ, RZ, -R3 ;  /* 0x000000ffff097224 */ /* 0x001fc800078e0a03 */
[----:B------:R-:W-:Y:S01]  /*0390*/  IMAD.MOV.U32 R2, RZ, RZ, R9 ;  /* 0x000000ffff027224 */ /* 0x000fe200078e0009 */
[----:B------:R-:W-:-:S03]  /*03a0*/  IABS R9, R11 ;  /* 0x0000000b00097213 */ /* 0x000fc60000000000 */
[----:B------:R-:W-:Y:S02]  /*03b0*/  IMAD R5, R2, R7, RZ ;  /* 0x0000000702057224 */ /* 0x000fe400078e02ff */
[----:B------:R-:W-:-:S04]  /*03c0*/  IMAD.MOV.U32 R2, RZ, RZ, RZ ;  /* 0x000000ffff027224 */ /* 0x000fc800078e00ff */
[----:B------:R-:W-:-:S06]  /*03d0*/  IMAD.HI.U32 R2, R3, R5, R2 ;  /* 0x0000000503027227 */ /* 0x000fcc00078e0002 */
[----:B------:R-:W-:-:S04]  /*03e0*/  IMAD.HI.U32 R2, R2, R9, RZ ;  /* 0x0000000902027227 */ /* 0x000fc800078e00ff */
[----:B------:R-:W-:-:S05]  /*03f0*/  IMAD R0, R2, R0, R9 ;  /* 0x0000000002007224 */ /* 0x000fca00078e0209 */
[----:B------:R-:W-:-:S13]  /*0400*/  ISETP.GT.U32.AND P1, PT, R7, R0, PT ;  /* 0x000000000700720c */ /* 0x000fda0003f24070 */
[----:B------:R-:W-:Y:S02]  /*0410*/  @!P1 IMAD.IADD R0, R0, 0x1, -R7 ;  /* 0x0000000100009824 */ /* 0x000fe400078e0a07 */
[----:B------:R-:W-:-:S03]  /*0420*/  @!P1 VIADD R2, R2, 0x1 ;  /* 0x0000000102029836 */ /* 0x000fc60000000000 */
[----:B------:R-:W-:Y:S02]  /*0430*/  ISETP.GE.U32.AND P0, PT, R0, R7, PT ;  /* 0x000000070000720c */ /* 0x000fe40003f06070 */
[----:B------:R-:W-:-:S04]  /*0440*/  LOP3.LUT R0, R11, R8, RZ, 0x3c, !PT ;  /* 0x000000080b007212 */ /* 0x000fc800078e3cff */
[----:B------:R-:W-:Y:S02]  /*0450*/  ISETP.GE.AND P2, PT, R0, RZ, PT ;  /* 0x000000ff0000720c */ /* 0x000fe40003f46270 */
[----:B------:R-:W0:Y:S05]  /*0460*/  S2R R0, SR_TID.X ;  /* 0x0000000000007919 */ /* 0x000e2a0000002100 */
[----:B------:R-:W-:Y:S01]  /*0470*/  @P0 VIADD R2, R2, 0x1 ;  /* 0x0000000102020836 */ /* 0x000fe20000000000 */
[----:B------:R-:W-:-:S05]  /*0480*/  ISETP.GT.AND P0, PT, R13, 0x1f, PT ;  /* 0x0000001f0d00780c */ /* 0x000fca0003f04270 */
[----:B------:R-:W-:-:S05]  /*0490*/  @!P2 IMAD.MOV R2, RZ, RZ, -R2 ;  /* 0x000000ffff02a224 */ /* 0x000fca00078e0a02 */
[----:B------:R-:W-:-:S03]  /*04a0*/  R2UR UR4, R2 ;  /* 0x00000000020472ca */ /* 0x000fc600000e0000 */
[----:B------:R-:W-:Y:S02]  /*04b0*/  @!P0 CS2R R24, SRZ ;  /* 0x0000000000188805 */ /* 0x000fe4000001ff00 */
[----:B------:R-:W-:-:S04]  /*04c0*/  @!P0 CS2R R26, SRZ ;  /* 0x00000000001a8805 */ /* 0x000fc8000001ff00 */
[----:B------:R-:W-:-:S04]  /*04d0*/  @!UP0 ULOP3.LUT UR4, URZ, UR6, URZ, 0x33, !UPT ;  /* 0x000000063f048292 */ /* 0x000fc8000f8e333f */
[----:B------:R-:W-:Y:S02]  /*04e0*/  UIADD3 UR5, -UR4, URZ, URZ ;  /* 0x0000003f04057290 */ /* 0x000fe4000fffe13f */
[----:B------:R-:W-:Y:S01]  /*04f0*/  USHF.L.U32 UR9, UR4, 0x4, URZ ;  /* 0x0000000404097899 */ /* 0x000fe2000800063f */
[----:B0-----:R-:W-:Y:S02]  /*0500*/  LOP3.LUT R3, R0, 0x3f, RZ, 0xc0, !PT ;  /* 0x0000003f00037812 */ /* 0x001fe400078ec0ff */
[----:B------:R-:W-:Y:S01]  /*0510*/  SHF.R.U32.HI R5, RZ, 0x6, R0 ;  /* 0x00000006ff057819 */ /* 0x000fe20000011600 */
[----:B------:R-:W-:Y:S01]  /*0520*/  IMAD R2, R8, UR5, R11 ;  /* 0x0000000508027c24 */ /* 0x000fe2000f8e020b */
[----:B------:R-:W-:Y:S01]  /*0530*/  UMOV UR5, 0x400 ;  /* 0x0000040000057882 */ /* 0x000fe20000000000 */
[----:B------:R-:W-:Y:S01]  /*0540*/  LOP3.LUT R4, R0, 0x1f, RZ, 0xc0, !PT ;  /* 0x0000001f00047812 */ /* 0x000fe200078ec0ff */
[----:B---3--:R-:W-:Y:S01]  /*0550*/  ULEA UR8, UR8, UR5, 0x18 ;  /* 0x0000000508087291 */ /* 0x008fe2000f8ec03f */
[----:B------:R-:W-:Y:S01]  /*0560*/  IMAD.IADD R2, R6, 0x1, R2 ;  /* 0x0000000106027824 */ /* 0x000fe200078e0202 */
[----:B------:R-:W-:Y:S01]  /*0570*/  SGXT.U32 R5, R5, 0x2 ;  /* 0x000000020505781a */ /* 0x000fe20000000000 */
[----:B------:R-:W-:-:S02]  /*0580*/  @!P0 IMAD.SHL.U32 R6, R0, 0x20, RZ ;  /* 0x0000002000068824 */ /* 0x000fc400078e00ff */
[----:B------:R-:W-:Y:S01]  /*0590*/  IMAD R2, R2, 0x40, R3 ;  /* 0x0000004002027824 */ /* 0x000fe200078e0203 */
[----:B------:R-:W-:Y:S01]  /*05a0*/  LEA.HI R3, R0, 0xc, RZ, 0x1a ;  /* 0x0000000c00037811 */ /* 0x000fe200078fd0ff */
[----:B------:R-:W-:Y:S06]  /*05b0*/  @!P0 BRA `(.L_x_0) ;  /* 0x0000000c00288947 */ /* 0x000fec0003800000 */
[----:B------:R-:W-:Y:S01]  /*05c0*/  IABS R9, R14 ;  /* 0x0000000e00097213 */ /* 0x000fe20000000000 */
[----:B------:R-:W-:Y:S01]  /*05d0*/  ULDC UR6, c[0x0][0x234] ;  /* 0x00008d0000067ab9 */ /* 0x000fe20000000800 */
[----:B------:R-:W-:Y:S02]  /*05e0*/  IABS R8, R15 ;  /* 0x0000000f00087213 */ /* 0x000fe40000000000 */
[----:B------:R-:W-:Y:S01]  /*05f0*/  CS2R R24, SRZ ;  /* 0x0000000000187805 */ /* 0x000fe2000001ff00 */
[----:B------:R-:W0:Y:S01]  /*0600*/  I2F.RP R7, R9 ;  /* 0x0000000900077306 */ /* 0x000e220000209400 */
[----:B------:R-:W-:Y:S02]  /*0610*/  SHF.R.U32.HI R16, RZ, 0x5, R0 ;  /* 0x00000005ff107819 */ /* 0x000fe40000011600 */
[----:B------:R-:W-:Y:S02]  /*0620*/  CS2R R26, SRZ ;  /* 0x00000000001a7805 */ /* 0x000fe4000001ff00 */
[----:B------:R-:W-:Y:S01]  /*0630*/  ISETP.GE.AND P4, PT, R2, RZ, PT ;  /* 0x000000ff0200720c */ /* 0x000fe20003f86270 */
[----:B------:R-:W-:Y:S01]  /*0640*/  UIADD3 UR12, UR8, 0x800, URZ ;  /* 0x00000800080c7890 */ /* 0x000fe2000fffe03f */
[----:B------:R-:W-:Y:S01]  /*0650*/  R2UR UR11, R16 ;  /* 0x00000000100b72ca */ /* 0x000fe200000e0000 */
[----:B------:R-:W-:Y:S01]  /*0660*/  ULDC UR10, c[0x0][0x230] ;  /* 0x00008c00000a7ab9 */ /* 0x000fe20000000800 */
[C---:B------:R-:W-:Y:S01]  /*0670*/  LOP3.LUT R19, R5.reuse, 0x14, RZ, 0xfc, !PT ;  /* 0x0000001405137812 */ /* 0x040fe200078efcff */
[----:B------:R-:W1:Y:S01]  /*0680*/  I2F.RP R12, R8 ;  /* 0x00000008000c7306 */ /* 0x000e620000209400 */
[----:B------:R-:W-:-:S02]  /*0690*/  LOP3.LUT R21, R5, 0x10, RZ, 0xfc, !PT ;  /* 0x0000001005157812 */ /* 0x000fc400078efcff */
[C---:B------:R-:W-:Y:S02]  /*06a0*/  LOP3.LUT R23, R5.reuse, 0x8, RZ, 0xfc, !PT ;  /* 0x0000000805177812 */ /* 0x040fe400078efcff */
[----:B------:R-:W-:-:S03]  /*06b0*/  LOP3.LUT R35, R5, 0x4, RZ, 0xfc, !PT ;  /* 0x0000000405237812 */ /* 0x000fc600078efcff */
[----:B0-----:R-:W0:Y:S02]  /*06c0*/  MUFU.RCP R7, R7 ;  /* 0x0000000700077308 */ /* 0x001e240000001000 */
[----:B------:R-:W-:-:S04]  /*06d0*/  ULOP3.LUT UR5, UR9, 0x7, UR11, 0xf8, !UPT ;  /* 0x0000000709057892 */ /* 0x000fc8000f8ef80b */
[----:B------:R-:W-:Y:S02]  /*06e0*/  ULOP3.LUT UR4, UR5, 0x8, URZ, 0xfc, !UPT ;  /* 0x0000000805047892 */ /* 0x000fe4000f8efc3f */
[----:B-1----:R-:W1:Y:S01]  /*06f0*/  MUFU.RCP R12, R12 ;  /* 0x0000000c000c7308 */ /* 0x002e620000001000 */
[----:B0-----:R-:W-:-:S07]  /*0700*/  VIADD R10, R7, 0xffffffe ;  /* 0x0ffffffe070a7836 */ /* 0x001fce0000000000 */
[----:B------:R0:W2:Y:S01]  /*0710*/  F2I.FTZ.U32.TRUNC.NTZ R11, R10 ;  /* 0x0000000a000b7305 */ /* 0x0000a2000021f000 */
[----:B-1----:R-:W-:Y:S01]  /*0720*/  VIADD R6, R12, 0xffffffe ;  /* 0x0ffffffe0c067836 */ /* 0x002fe20000000000 */
[----:B------:R-:W-:-:S06]  /*0730*/  IABS R12, R2 ;  /* 0x00000002000c7213 */ /* 0x000fcc0000000000 */
[----:B------:R1:W3:Y:S01]  /*0740*/  F2I.FTZ.U32.TRUNC.NTZ R7, R6 ;  /* 0x0000000600077305 */ /* 0x0002e2000021f000 */
[----:B0-----:R-:W-:Y:S02]  /*0750*/  IMAD.MOV.U32 R10, RZ, RZ, RZ ;  /* 0x000000ffff0a7224 */ /* 0x001fe400078e00ff */
[----:B--2---:R-:W-:Y:S02]  /*0760*/  IMAD.MOV R17, RZ, RZ, -R11 ;  /* 0x000000ffff117224 */ /* 0x004fe400078e0a0b */
[----:B-1----:R-:W-:Y:S02]  /*0770*/  IMAD.U32 R6, RZ, RZ, UR4 ;  /* 0x00000004ff067e24 */ /* 0x002fe4000f8e00ff */
[----:B------:R-:W-:-:S04]  /*0780*/  IMAD.MOV.U32 R16, RZ, RZ, R17 ;  /* 0x000000ffff107224 */ /* 0x000fc800078e0011 */
[----:B------:R-:W-:Y:S01]  /*0790*/  IMAD R17, R16, R9, RZ ;  /* 0x0000000910117224 */ /* 0x000fe200078e02ff */
[----:B------:R-:W-:Y:S01]  /*07a0*/  IABS R16, R6 ;  /* 0x0000000600107213 */ /* 0x000fe20000000000 */
[----:B------:R-:W-:Y:S02]  /*07b0*/  IMAD.MOV.U32 R6, RZ, RZ, RZ ;  /* 0x000000ffff067224 */ /* 0x000fe400078e00ff */
[----:B------:R-:W-:-:S04]  /*07c0*/  IMAD.HI.U32 R11, R11, R17, R10 ;  /* 0x000000110b0b7227 */ /* 0x000fc800078e000a */
[----:B---3--:R-:W-:Y:S02]  /*07d0*/  IMAD.MOV R17, RZ, RZ, -R7 ;  /* 0x000000ffff117224 */ /* 0x008fe400078e0a07 */
[----:B------:R-:W-:-:S04]  /*07e0*/  IMAD.HI.U32 R11, R11, R12, RZ ;  /* 0x0000000c0b0b7227 */ /* 0x000fc800078e00ff */
[----:B------:R-:W-:Y:S02]  /*07f0*/  IMAD.MOV R11, RZ, RZ, -R11 ;  /* 0x000000ffff0b7224 */ /* 0x000fe400078e0a0b */
[----:B------:R-:W-:Y:S02]  /*0800*/  IMAD.U32 R10, RZ, RZ, UR5 ;  /* 0x00000005ff0a7e24 */ /* 0x000fe4000f8e00ff */
[----:B------:R-:W-:Y:S02]  /*0810*/  IMAD R12, R9, R11, R12 ;  /* 0x0000000b090c7224 */ /* 0x000fe400078e020c */
[----:B------:R-:W-:Y:S01]  /*0820*/  IMAD R11, R17, R8, RZ ;  /* 0x00000008110b7224 */ /* 0x000fe200078e02ff */
[----:B------:R-:W-:Y:S02]  /*0830*/  IABS R17, R10 ;  /* 0x0000000a00117213 */ /* 0x000fe40000000000 */
[----:B------:R-:W-:Y:S01]  /*0840*/  ISETP.GT.U32.AND P0, PT, R9, R12, PT ;  /* 0x0000000c0900720c */ /* 0x000fe20003f04070 */
[----:B------:R-:W-:Y:S01]  /*0850*/  IMAD.HI.U32 R6, R7, R11, R6 ;  /* 0x0000000b07067227 */ /* 0x000fe200078e0006 */
[----:B------:R-:W-:-:S03]  /*0860*/  SHF.R.S32.HI R10, RZ, 0x1f, R13 ;  /* 0x0000001fff0a7819 */ /* 0x000fc6000001140d */
[----:B------:R-:W-:Y:S01]  /*0870*/  IMAD.MOV.U32 R11, RZ, RZ, R16 ;  /* 0x000000ffff0b7224 */ /* 0x000fe200078e0010 */
[----:B------:R-:W-:Y:S02]  /*0880*/  LEA.HI R13, R10, R13, RZ, 0x5 ;  /* 0x0000000d0a0d7211 */ /* 0x000fe400078f28ff */
[----:B------:R-:W0:Y:S01]  /*0890*/  LDC R10, c[0x0][0x238] ;  /* 0x00008e00ff0a7b82 */ /* 0x000e220000000800 */
[----:B------:R-:W-:Y:S01]  /*08a0*/  IMAD.HI.U32 R7, R6, R11, RZ ;  /* 0x0000000b06077227 */ /* 0x000fe200078e00ff */
[----:B------:R-:W-:-:S03]  /*08b0*/  SHF.R.S32.HI R13, RZ, 0x5, R13 ;  /* 0x00000005ff0d7819 */ /* 0x000fc6000001140d */
[----:B------:R-:W-:-:S04]  /*08c0*/  IMAD.HI.U32 R6, R6, R17, RZ ;  /* 0x0000001106067227 */ /* 0x000fc800078e00ff */
[----:B------:R-:W-:Y:S02]  /*08d0*/  IMAD.MOV R7, RZ, RZ, -R7 ;  /* 0x000000ffff077224 */ /* 0x000fe400078e0a07 */
[----:B------:R-:W-:Y:S02]  /*08e0*/  IMAD.MOV R6, RZ, RZ, -R6 ;  /* 0x000000ffff067224 */ /* 0x000fe400078e0a06 */
[C---:B------:R-:W-:Y:S02]  /*08f0*/  IMAD R11, R8.reuse, R7, R11 ;  /* 0x00000007080b7224 */ /* 0x040fe400078e020b */
[----:B------:R-:W-:Y:S01]  /*0900*/  IMAD R17, R8, R6, R17 ;  /* 0x0000000608117224 */ /* 0x000fe200078e0211 */
[----:B------:R-:W1:Y:S01]  /*0910*/  LDC R7, c[0x0][0x23c] ;  /* 0x00008f00ff077b82 */ /* 0x000e620000000800 */
[----:B------:R-:W-:Y:S01]  /*0920*/  @!P0 IMAD.IADD R12, R12, 0x1, -R9 ;  /* 0x000000010c0c8824 */ /* 0x000fe200078e0a09 */
[----:B------:R-:W-:Y:S01]  /*0930*/  ISETP.GT.U32.AND P0, PT, R8, R11, PT ;  /* 0x0000000b0800720c */ /* 0x000fe20003f04070 */
[----:B------:R-:W-:Y:S01]  /*0940*/  IMAD.SHL.U32 R6, R0, 0x20, RZ ;  /* 0x0000002000067824 */ /* 0x000fe200078e00ff */
[----:B------:R-:W-:-:S02]  /*0950*/  ISETP.GT.U32.AND P1, PT, R8, R17, PT ;  /* 0x000000110800720c */ /* 0x000fc40003f24070 */
[----:B------:R-:W-:Y:S02]  /*0960*/  ISETP.GT.U32.AND P2, PT, R9, R12, PT ;  /* 0x0000000c0900720c */ /* 0x000fe40003f44070 */
[----:B------:R-:W-:Y:S01]  /*0970*/  LOP3.LUT R18, R6, 0x760, RZ, 0xc0, !PT ;  /* 0x0000076006127812 */ /* 0x000fe200078ec0ff */
[-C--:B0-----:R-:W-:Y:S02]  /*0980*/  IMAD R19, R19, R10.reuse, RZ ;  /* 0x0000000a13137224 */ /* 0x081fe400078e02ff */
[-C--:B------:R-:W-:Y:S02]  /*0990*/  IMAD R21, R21, R10.reuse, RZ ;  /* 0x0000000a15157224 */ /* 0x080fe400078e02ff */
[----:B------:R-:W-:Y:S02]  /*09a0*/  IMAD R23, R23, R10, RZ ;  /* 0x0000000a17177224 */ /* 0x000fe400078e02ff */
[--C-:B------:R-:W-:Y:S01]  /*09b0*/  @!P0 IMAD.IADD R11, R11, 0x1, -R8.reuse ;  /* 0x000000010b0b8824 */ /* 0x100fe200078e0a08 */
[----:B------:R-:W-:Y:S01]  /*09c0*/  ISETP.NE.AND P0, PT, R14, RZ, PT ;  /* 0x000000ff0e00720c */ /* 0x000fe20003f05270 */
[----:B------:R-:W-:-:S02]  /*09d0*/  @!P1 IMAD.IADD R17, R17, 0x1, -R8 ;  /* 0x0000000111119824 */ /* 0x000fc400078e0a08 */
[----:B------:R-:W-:Y:S01]  /*09e0*/  @!P2 IMAD.IADD R12, R12, 0x1, -R9 ;  /* 0x000000010c0ca824 */ /* 0x000fe200078e0a09 */
[C---:B------:R-:W-:Y:S01]  /*09f0*/  ISETP.GT.U32.AND P1, PT, R8.reuse, R11, PT ;  /* 0x0000000b0800720c */ /* 0x040fe20003f24070 */
[----:B------:R-:W-:Y:S01]  /*0a00*/  IMAD R35, R35, R10, RZ ;  /* 0x0000000a23237224 */ /* 0x000fe200078e02ff */
[----:B------:R-:W-:Y:S01]  /*0a10*/  ISETP.GT.U32.AND P3, PT, R8, R17, PT ;  /* 0x000000110800720c */ /* 0x000fe20003f64070 */
[----:B------:R-:W-:Y:S01]  /*0a20*/  @!P4 IMAD.MOV R12, RZ, RZ, -R12 ;  /* 0x000000ffff0cc224 */ /* 0x000fe200078e0a0c */
[----:B------:R-:W-:Y:S01]  /*0a30*/  ISETP.LE.AND P2, PT, RZ, UR4, PT ;  /* 0x00000004ff007c0c */ /* 0x000fe2000bf43270 */
[----:B-1----:R-:W-:Y:S01]  /*0a40*/  IMAD.SHL.U32 R16, R7, 0x20, RZ ;  /* 0x0000002007107824 */ /* 0x002fe200078e00ff */
[----:B------:R-:W-:Y:S01]  /*0a50*/  ISETP.LE.AND P4, PT, RZ, UR5, PT ;  /* 0x00000005ff007c0c */ /* 0x000fe2000bf83270 */
[----:B------:R-:W-:Y:S01]  /*0a60*/  ULDC.64 UR4, c[0x0][0x218] ;  /* 0x0000860000047ab9 */ /* 0x000fe20000000a00 */
[----:B------:R-:W-:Y:S01]  /*0a70*/  SHF.R.S32.HI R9, RZ, 0x2, R0 ;  /* 0x00000002ff097819 */ /* 0x000fe20000011400 */
[----:B------:R-:W-:Y:S01]  /*0a80*/  IMAD.SHL.U32 R37, R10, 0x20, RZ ;  /* 0x000000200a257824 */ /* 0x000fe200078e00ff */
[----:B------:R-:W-:Y:S01]  /*0a90*/  @!P0 LOP3.LUT R12, RZ, R14, RZ, 0x33, !PT ;  /* 0x0000000eff0c8212 */ /* 0x000fe200078e33ff */
[----:B------:R-:W-:Y:S01]  /*0aa0*/  IMAD R39, R3, R10, RZ ;  /* 0x0000000a03277224 */ /* 0x000fe200078e02ff */
[----:B------:R-:W-:Y:S01]  /*0ab0*/  ISETP.NE.AND P0, PT, R15, RZ, PT ;  /* 0x000000ff0f00720c */ /* 0x000fe20003f05270 */
[--C-:B------:R-:W-:Y:S01]  /*0ac0*/  @!P1 IMAD.IADD R11, R11, 0x1, -R8.reuse ;  /* 0x000000010b0b9824 */ /* 0x100fe200078e0a08 */
[----:B------:R-:W-:Y:S01]  /*0ad0*/  LOP3.LUT R15, RZ, R15, RZ, 0x33, !PT ;  /* 0x0000000fff0f7212 */ /* 0x000fe200078e33ff */
[----:B------:R-:W-:Y:S01]  /*0ae0*/  @!P3 IMAD.IADD R17, R17, 0x1, -R8 ;  /* 0x000000011111b824 */ /* 0x000fe200078e0a08 */
[----:B------:R-:W-:Y:S01]  /*0af0*/  SGXT R9, R9, 0x1 ;  /* 0x000000010909781a */ /* 0x000fe20000000200 */
[----:B------:R-:W-:-:S02]  /*0b00*/  IMAD.MOV.U32 R8, RZ, RZ, R11 ;  /* 0x000000ffff087224 */ /* 0x000fc400078e000b */
[----:B------:R-:W-:Y:S01]  /*0b10*/  @!P4 IMAD.MOV R17, RZ, RZ, -R17 ;  /* 0x000000ffff11c224 */ /* 0x000fe200078e0a11 */
[----:B------:R-:W-:Y:S01]  /*0b20*/  LOP3.LUT R18, R18, 0x90, R9, 0xf8, !PT ;  /* 0x0000009012127812 */ /* 0x000fe200078ef809 */
[----:B------:R-:W-:Y:S02]  /*0b30*/  @!P2 IMAD.MOV R8, RZ, RZ, -R8 ;  /* 0x000000ffff08a224 */ /* 0x000fe400078e0a08 */
[----:B------:R-:W-:Y:S01]  /*0b40*/  IMAD R14, R12, UR6, RZ ;  /* 0x000000060c0e7c24 */ /* 0x000fe2000f8e02ff */
[----:B------:R-:W-:Y:S01]  /*0b50*/  ULDC.64 UR6, c[0x0][0x210] ;  /* 0x0000840000067ab9 */ /* 0x000fe20000000a00 */
[C---:B------:R-:W-:Y:S01]  /*0b60*/  SEL R22, R15.reuse, R17, !P0 ;  /* 0x000000110f167207 */ /* 0x040fe20004000000 */
[----:B------:R-:W-:Y:S01]  /*0b70*/  IMAD R11, R4, R7, RZ ;  /* 0x00000007040b7224 */ /* 0x000fe200078e02ff */
[----:B------:R-:W-:Y:S01]  /*0b80*/  SEL R20, R15, R8, !P0 ;  /* 0x000000080f147207 */ /* 0x000fe20004000000 */
[----:B------:R-:W-:Y:S01]  /*0b90*/  IMAD R41, R5, R10, RZ ;  /* 0x0000000a05297224 */ /* 0x000fe200078e02ff */
[----:B------:R-:W-:-:S02]  /*0ba0*/  SHF.R.S32.HI R8, RZ, 0x7, R0 ;  /* 0x00000007ff087819 */ /* 0x000fc40000011400 */
[----:B------:R-:W-:Y:S01]  /*0bb0*/  IADD3 R12, P1, R14, UR6, RZ ;  /* 0x000000060e0c7c10 */ /* 0x000fe2000ff3e0ff */
[----:B------:R-:W-:Y:S01]  /*0bc0*/  ULDC UR6, c[0x0][0x240] ;  /* 0x0000900000067ab9 */ /* 0x000fe20000000800 */
[----:B------:R-:W-:Y:S01]  /*0bd0*/  SGXT R8, R8, 0x1 ;  /* 0x000000010808781a */ /* 0x000fe20000000200 */
[----:B------:R-:W-:Y:S01]  /*0be0*/  IMAD R20, R20, UR6, RZ ;  /* 0x0000000614147c24 */ /* 0x000fe2000f8e02ff */
[----:B------:R-:W-:Y:S01]  /*0bf0*/  LEA.HI R15, R0, 0x1c, RZ, 0x1a ;  /* 0x0000001c000f7811 */ /* 0x000fe200078fd0ff */
[----:B------:R-:W-:Y:S01]  /*0c00*/  IMAD R22, R22, UR6, RZ ;  /* 0x0000000616167c24 */ /* 0x000fe2000f8e02ff */
[----:B------:R-:W-:Y:S02]  /*0c10*/  LOP3.LUT R17, R5, 0x18, RZ, 0xfc, !PT ;  /* 0x0000001805117812 */ /* 0x000fe400078efcff */
[----:B------:R-:W-:Y:S01]  /*0c20*/  LOP3.LUT R7, R8, 0x90, RZ, 0xc0, !PT ;  /* 0x0000009008077812 */ /* 0x000fe200078ec0ff */
[-C--:B------:R-:W-:Y:S01]  /*0c30*/  IMAD R15, R15, R10.reuse, RZ ;  /* 0x0000000a0f0f7224 */ /* 0x080fe200078e02ff */
[----:B------:R-:W-:Y:S01]  /*0c40*/  IADD3 R43, P0, R11, UR4, RZ ;  /* 0x000000040b2b7c10 */ /* 0x000fe2000ff1e0ff */
[----:B------:R-:W-:Y:S01]  /*0c50*/  IMAD R17, R17, R10, RZ ;  /* 0x0000000a11117224 */ /* 0x000fe200078e02ff */
[----:B------:R-:W-:Y:S01]  /*0c60*/  LOP3.LUT R18, R18, R5, RZ, 0xfc, !PT ;  /* 0x0000000512127212 */ /* 0x000fe200078efcff */
[----:B------:R-:W-:Y:S01]  /*0c70*/  USHF.R.U32.HI UR4, URZ, 0x4, UR8 ;  /* 0x000000043f047899 */ /* 0x000fe20008011608 */
[----:B------:R-:W-:-:S02]  /*0c80*/  LOP3.LUT R10, R7, 0x7f, R0, 0x78, !PT ;  /* 0x0000007f070a7812 */ /* 0x000fc400078e7800 */
[----:B------:R-:W-:Y:S01]  /*0c90*/  LEA.HI.X.SX32 R14, R14, UR7, 0x1, P1 ;  /* 0x000000070e0e7c11 */ /* 0x000fe200088f0eff */
[----:B------:R-:W-:Y:S01]  /*0ca0*/  USGXT.U32 UR4, UR4, 0xe ;  /* 0x0000000e0404789a */ /* 0x000fe20008000000 */
[----:B------:R-:W-:Y:S02]  /*0cb0*/  LEA.HI.X.SX32 R11, R11, UR5, 0x1, P0 ;  /* 0x000000050b0b7c11 */ /* 0x000fe400080f0eff */
[----:B------:R-:W-:Y:S02]  /*0cc0*/  LOP3.LUT R9, R18, 0x10, RZ, 0x3c, !PT ;  /* 0x0000001012097812 */ /* 0x000fe400078e3cff */
[----:B------:R-:W-:Y:S02]  /*0cd0*/  SHF.R.S32.HI R8, RZ, 0x1f, R20 ;  /* 0x0000001fff087819 */ /* 0x000fe40000011414 */
[----:B------:R-:W-:-:S07]  /*0ce0*/  SHF.R.S32.HI R7, RZ, 0x1f, R22 ;  /* 0x0000001fff077819 */ /* 0x000fce0000011416 */
.L_x_1:
[----:B------:R-:W-:Y:S02]  /*0cf0*/  ISETP.GE.AND P0, PT, R5, UR10, PT ;  /* 0x0000000a05007c0c */ /* 0x000fe4000bf06270 */
[C---:B0-----:R-:W-:Y:S02]  /*0d00*/  IADD3 R44, P1, R41.reuse, R12, RZ ;  /* 0x0000000c292c7210 */ /* 0x041fe40007f3e0ff */
[----:B------:R-:W-:Y:S02]  /*0d10*/  PRMT R33, RZ, 0x7610, R33 ;  /* 0x00007610ff217816 */ /* 0x000fe40000000021 */
[----:B------:R-:W-:Y:S02]  /*0d20*/  LEA.HI.X.SX32 R45, R41, R14, 0x1, P1 ;  /* 0x0000000e292d7211 */ /* 0x000fe400008f0eff */
[----:B------:R-:W-:-:S04]  /*0d30*/  LOP3.LUT R28, R5, 0x4, RZ, 0xfc, !PT ;  /* 0x00000004051c7812 */ /* 0x000fc800078efcff */
[----:B------:R-:W-:Y:S01]  /*0d40*/  ISETP.GE.AND P1, PT, R28, UR10, PT ;  /* 0x0000000a1c007c0c */ /* 0x000fe2000bf26270 */
[----:B------:R0:W2:Y:S01]  /*0d50*/  @!P0 LDG.E.U8 R33, desc[UR14][R44.64] ;  /* 0x0000000e2c218981 */ /* 0x0000a2000c1e1100 */
[C---:B------:R-:W-:Y:S02]  /*0d60*/  IADD3 R28, P0, R35.reuse, R12, RZ ;  /* 0x0000000c231c7210 */ /* 0x040fe40007f1e0ff */
[----:B------:R-:W-:Y:S02]  /*0d70*/  PRMT R42, RZ, 0x7610, R42 ;  /* 0x00007610ff2a7816 */ /* 0x000fe4000000002a */
[----:B------:R-:W-:Y:S02]  /*0d80*/  LEA.HI.X.SX32 R29, R35, R14, 0x1, P0 ;  /* 0x0000000e231d7211 */ /* 0x000fe400000f0eff */
[----:B------:R-:W-:-:S05]  /*0d90*/  LOP3.LUT R30, R5, 0x8, RZ, 0xfc, !PT ;  /* 0x00000008051e7812 */ /* 0x000fca00078efcff */
[----:B------:R1:W3:Y:S01]  /*0da0*/  @!P1 LDG.E.U8 R42, desc[UR14][R28.64] ;  /* 0x0000000e1c2a9981 */ /* 0x0002e2000c1e1100 */
[----:B------:R-:W-:Y:S02]  /*0db0*/  ISETP.GE.AND P1, PT, R30, UR10, PT ;  /* 0x0000000a1e007c0c */ /* 0x000fe4000bf26270 */
[----:B------:R-:W-:Y:S02]  /*0dc0*/  IADD3 R30, P0, R23, R12, RZ ;  /* 0x0000000c171e7210 */ /* 0x000fe40007f1e0ff */
[----:B------:R-:W-:Y:S02]  /*0dd0*/  ISETP.GE.AND P2, PT, R3, UR10, PT ;  /* 0x0000000a03007c0c */ /* 0x000fe4000bf46270 */
[----:B------:R-:W-:Y:S02]  /*0de0*/  LOP3.LUT R32, R5, 0x10, RZ, 0xfc, !PT ;  /* 0x0000001005207812 */ /* 0x000fe400078efcff */
[----:B0-----:R-:W-:Y:S02]  /*0df0*/  PRMT R45, RZ, 0x7610, R45 ;  /* 0x00007610ff2d7816 */ /* 0x001fe4000000002d */
[----:B------:R-:W-:-:S02]  /*0e00*/  LEA.HI.X.SX32 R31, R23, R14, 0x1, P0 ;  /* 0x0000000e171f7211 */ /* 0x000fc400000f0eff */
[----:B-1----:R-:W-:Y:S02]  /*0e10*/  IADD3 R28, P0, R39, R12, RZ ;  /* 0x0000000c271c7210 */ /* 0x002fe40007f1e0ff */
[----:B------:R-:W-:Y:S01]  /*0e20*/  ISETP.GE.AND P3, PT, R32, UR10, PT ;  /* 0x0000000a20007c0c */ /* 0x000fe2000bf66270 */
[----:B------:R0:W4:Y:S01]  /*0e30*/  @!P1 LDG.E.U8 R45, desc[UR14][R30.64] ;  /* 0x0000000e1e2d9981 */ /* 0x000122000c1e1100 */
[----:B------:R-:W-:Y:S02]  /*0e40*/  LOP3.LUT R32, R5, 0x14, RZ, 0xfc, !PT ;  /* 0x0000001405207812 */ /* 0x000fe400078efcff */
[----:B------:R-:W-:Y:S02]  /*0e50*/  PRMT R34, RZ, 0x7610, R34 ;  /* 0x00007610ff227816 */ /* 0x000fe40000000022 */
[----:B------:R-:W-:Y:S02]  /*0e60*/  LEA.HI.X.SX32 R29, R39, R14, 0x1, P0 ;  /* 0x0000000e271d7211 */ /* 0x000fe400000f0eff */
[----:B------:R-:W-:-:S02]  /*0e70*/  ISETP.GE.AND P1, PT, R32, UR10, PT ;  /* 0x0000000a20007c0c */ /* 0x000fc4000bf26270 */
[C---:B0-----:R-:W-:Y:S01]  /*0e80*/  IADD3 R30, P0, R21.reuse, R12, RZ ;  /* 0x0000000c151e7210 */ /* 0x041fe20007f1e0ff */
[----:B------:R0:W5:Y:S01]  /*0e90*/  @!P2 LDG.E.U8 R34, desc[UR14][R28.64] ;  /* 0x0000000e1c22a981 */ /* 0x000162000c1e1100 */
[----:B------:R-:W-:Y:S02]  /*0ea0*/  PRMT R36, RZ, 0x7610, R36 ;  /* 0x00007610ff247816 */ /* 0x000fe40000000024 */
[----:B------:R-:W-:Y:S02]  /*0eb0*/  LEA.HI.X.SX32 R31, R21, R14, 0x1, P0 ;  /* 0x0000000e151f7211 */ /* 0x000fe400000f0eff */
[----:B------:R-:W-:Y:S02]  /*0ec0*/  LOP3.LUT R32, R5, 0x18, RZ, 0xfc, !PT ;  /* 0x0000001805207812 */ /* 0x000fe400078efcff */
[----:B------:R-:W-:Y:S01]  /*0ed0*/  PRMT R38, RZ, 0x7610, R38 ;  /* 0x00007610ff267816 */ /* 0x000fe20000000026 */
[----:B------:R-:W5:Y:S01]  /*0ee0*/  @!P3 LDG.E.U8 R36, desc[UR14][R30.64] ;  /* 0x0000000e1e24b981 */ /* 0x000f62000c1e1100 */
[----:B0-----:R-:W-:-:S02]  /*0ef0*/  IADD3 R28, P0, R19, R12, RZ ;  /* 0x0000000c131c7210 */ /* 0x001fc40007f1e0ff */
[----:B------:R-:W-:Y:S02]  /*0f00*/  ISETP.GE.AND P2, PT, R32, UR10, PT ;  /* 0x0000000a20007c0c */ /* 0x000fe4000bf46270 */
[----:B------:R-:W-:Y:S02]  /*0f10*/  LEA.HI.X.SX32 R29, R19, R14, 0x1, P0 ;  /* 0x0000000e131d7211 */ /* 0x000fe400000f0eff */
[----:B------:R-:W-:-:S03]  /*0f20*/  LEA.HI R32, R0, 0x1c, RZ, 0x1a ;  /* 0x0000001c00207811 */ /* 0x000fc600078fd0ff */
[----:B------:R0:W5:Y:S01]  /*0f30*/  @!P1 LDG.E.U8 R38, desc[UR14][R28.64] ;  /* 0x0000000e1c269981 */ /* 0x000162000c1e1100 */
[----:B------:R-:W-:Y:S02]  /*0f40*/  ISETP.GE.AND P1, PT, R32, UR10, PT ;  /* 0x0000000a20007c0c */ /* 0x000fe4000bf26270 */
[----:B0-----:R-:W-:-:S04]  /*0f50*/  IADD3 R28, P0, R17, R12, RZ ;  /* 0x0000000c111c7210 */ /* 0x001fc80007f1e0ff */
[----:B------:R-:W-:Y:S02]  /*0f60*/  LEA.HI.X.SX32 R29, R17, R14, 0x1, P0 ;  /* 0x0000000e111d7211 */ /* 0x000fe400000f0eff */
[C---:B------:R-:W-:Y:S02]  /*0f70*/  IADD3 R30, P0, R15.reuse, R12, RZ ;  /* 0x0000000c0f1e7210 */ /* 0x040fe40007f1e0ff */
[----:B------:R-:W-:Y:S02]  /*0f80*/  PRMT R40, RZ, 0x7610, R40 ;  /* 0x00007610ff287816 */ /* 0x000fe40000000028 */
[----:B------:R-:W-:Y:S02]  /*0f90*/  PRMT R44, RZ, 0x7610, R44 ;  /* 0x00007610ff2c7816 */ /* 0x000fe4000000002c */
[----:B------:R-:W-:Y:S02]  /*0fa0*/  LEA.HI.X.SX32 R31, R15, R14, 0x1, P0 ;  /* 0x0000000e0f1f7211 */ /* 0x000fe400000f0eff */
[----:B------:R0:W5:Y:S04]  /*0fb0*/  @!P2 LDG.E.U8 R40, desc[UR14][R28.64] ;  /* 0x0000000e1c28a981 */ /* 0x000168000c1e1100 */
[----:B------:R1:W5:Y:S01]  /*0fc0*/  @!P1 LDG.E.U8 R44, desc[UR14][R30.64] ;  /* 0x0000000e1e2c9981 */ /* 0x000362000c1e1100 */
[----:B------:R-:W-:Y:S01]  /*0fd0*/  BAR.SYNC.DEFER_BLOCKING 0x0 ;  /* 0x0000000000007b1d */ /* 0x000fe20000010000 */
[----:B------:R-:W-:-:S02]  /*0fe0*/  IADD3 R32, P0, R22, R43, RZ ;  /* 0x0000002b16207210 */ /* 0x000fc40007f1e0ff */
[----:B------:R-:W-:Y:S01]  /*0ff0*/  ISETP.GE.AND P1, PT, R4, UR10, PT ;  /* 0x0000000a04007c0c */ /* 0x000fe2000bf26270 */
[C---:B0-----:R-:W-:Y:S01]  /*1000*/  IMAD.IADD R28, R20.reuse, 0x1, R43 ;  /* 0x00000001141c7824 */ /* 0x041fe200078e022b */
[----:B-1----:R-:W-:Y:S02]  /*1010*/  PRMT R31, RZ, 0x7610, R31 ;  /* 0x00007610ff1f7816 */ /* 0x002fe4000000001f */
[----:B------:R-:W-:Y:S01]  /*1020*/  PRMT R30, RZ, 0x7610, R30 ;  /* 0x00007610ff1e7816 */ /* 0x000fe2000000001e */
[----:B--2---:R0:W-:Y:S02]  /*1030*/  STS.U8 [R18+UR8], R33 ;  /* 0x0000002112007988 */ /* 0x0041e40008000008 */
[----:B0-----:R-:W-:Y:S01]  /*1040*/  IMAD.X R33, R7, 0x1, R11, P0 ;  /* 0x0000000107217824 */ /* 0x001fe200000e060b */
[----:B------:R-:W-:-:S05]  /*1050*/  IADD3 RZ, P0, R20, R43, RZ ;  /* 0x0000002b14ff7210 */ /* 0x000fca0007f1e0ff */
[----:B------:R-:W2:Y:S01]  /*1060*/  @!P1 LDG.E.U8 R31, desc[UR14][R32.64] ;  /* 0x0000000e201f9981 */ /* 0x000ea2000c1e1100 */
[----:B------:R-:W-:-:S05]  /*1070*/  IMAD.X R29, R8, 0x1, R11, P0 ;  /* 0x00000001081d7824 */ /* 0x000fca00000e060b */
[----:B------:R-:W2:Y:S04]  /*1080*/  @!P1 LDG.E.U8 R30, desc[UR14][R28.64] ;  /* 0x0000000e1c1e9981 */ /* 0x000ea8000c1e1100 */
[----:B---3--:R0:W-:Y:S04]  /*1090*/  STS.U8 [R18+UR8+0x4], R42 ;  /* 0x0000042a12007988 */ /* 0x0081e80008000008 */
[----:B----4-:R0:W-:Y:S04]  /*10a0*/  STS.U8 [R18+UR8+0x8], R45 ;  /* 0x0000082d12007988 */ /* 0x0101e80008000008 */
[----:B-----5:R0:W-:Y:S04]  /*10b0*/  STS.U8 [R18+UR8+0xc], R34 ;  /* 0x00000c2212007988 */ /* 0x0201e80008000008 */
[----:B------:R0:W-:Y:S04]  /*10c0*/  STS.U8 [R9+UR8], R36 ;  /* 0x0000002409007988 */ /* 0x0001e80008000008 */
[----:B------:R0:W-:Y:S04]  /*10d0*/  STS.U8 [R9+UR8+0x4], R38 ;  /* 0x0000042609007988 */ /* 0x0001e80008000008 */
[----:B------:R0:W-:Y:S04]  /*10e0*/  STS.U8 [R9+UR8+0x8], R40 ;  /* 0x0000082809007988 */ /* 0x0001e80008000008 */
[----:B------:R0:W-:Y:S01]  /*10f0*/  STS.U8 [R9+UR8+0xc], R44 ;  /* 0x00000c2c09007988 */ /* 0x0001e20008000008 */
[----:B------:R-:W-:-:S04]  /*1100*/  USHF.L.U32 UR5, UR11, 0x2, URZ ;  /* 0x000000020b057899 */ /* 0x000fc8000800063f */
[----:B------:R-:W-:-:S04]  /*1110*/  ULOP3.LUT UR5, UR5, 0x10, URZ, 0xc0, !UPT ;  /* 0x0000001005057892 */ /* 0x000fc8000f8ec03f */
[----:B------:R-:W-:-:S04]  /*1120*/  ULEA.HI UR5, UR12, UR5, URZ, 0x1c ;  /* 0x000000050c057291 */ /* 0x000fc8000f8fe03f */
[----:B------:R-:W-:Y:S01]  /*1130*/  ULOP3.LUT UR6, UR5, 0x3fff, URZ, 0xc0, !UPT ;  /* 0x00003fff05067892 */ /* 0x000fe2000f8ec03f */
[----:B------:R-:W-:Y:S02]  /*1140*/  UMOV UR7, 0xc0000000 ;  /* 0xc000000000077882 */ /* 0x000fe40000000000 */
[----:B------:R-:W-:Y:S01]  /*1150*/  UMOV UR5, 0xc0000010 ;  /* 0xc000001000057882 */ /* 0x000fe20000000000 */
[----:B------:R-:W-:-:S05]  /*1160*/  VIADD R13, R13, 0xffffffff ;  /* 0xffffffff0d0d7836 */ /* 0x000fca0000000000 */
[----:B------:R-:W-:Y:S01]  /*1170*/  ISETP.NE.U32.AND P0, PT, R13, RZ, PT ;  /* 0x000000ff0d00720c */ /* 0x000fe20003f05070 */
[----:B------:R-:W-:Y:S01]  /*1180*/  UIADD3 UR10, UR10, -0x20, URZ ;  /* 0xffffffe00a0a7890 */ /* 0x000fe2000fffe03f */
[C---:B------:R-:W-:Y:S02]  /*1190*/  IADD3 R43, P1, R16.reuse, R43, RZ ;  /* 0x0000002b102b7210 */ /* 0x040fe40007f3e0ff */
[C---:B------:R-:W-:Y:S02]  /*11a0*/  IADD3 R12, P2, R37.reuse, R12, RZ ;  /* 0x0000000c250c7210 */ /* 0x040fe40007f5e0ff */
[----:B------:R-:W-:Y:S02]  /*11b0*/  LEA.HI.X.SX32 R11, R16, R11, 0x1, P1 ;  /* 0x0000000b100b7211 */ /* 0x000fe400008f0eff */
[----:B------:R-:W-:Y:S01]  /*11c0*/  LEA.HI.X.SX32 R14, R37, R14, 0x1, P2 ;  /* 0x0000000e250e7211 */ /* 0x000fe200010f0eff */
[----:B--2---:R0:W-:Y:S04]  /*11d0*/  STS.U8 [R10+UR8+0x800], R31 ;  /* 0x0008001f0a007988 */ /* 0x0041e80008000008 */
[----:B------:R0:W-:Y:S01]  /*11e0*/  STS.U8 [R10+UR8+0x900], R30 ;  /* 0x0009001e0a007988 */ /* 0x0001e20008000008 */
[----:B------:R1:W-:Y:S06]  /*11f0*/  MEMBAR.ALL.CTA ;  /* 0x0000000000007992 */ /* 0x0003ec0000008000 */
[----:B-1----:R-:W1:Y:S02]  /*1200*/  FENCE.VIEW.ASYNC.S ;  /* 0x00000000000073c6 */ /* 0x002e640000000000 */
[----:B-1----:R-:W-:Y:S06]  /*1210*/  BAR.SYNC.DEFER_BLOCKING 0x0 ;  /* 0x0000000000007b1d */ /* 0x002fec0000010000 */
[----:B------:R-:W-:-:S06]  /*1220*/  WARPGROUP.ARRIVE ;  /* 0x00000000000079c5 */ /* 0x000fcc0000000000 */
[----:B------:R-:W-:Y:S03]  /*1230*/  QGMMA.64x8x32.F32.E4M3.E4M3 R24, gdesc[UR4], R24, gsb0 ;  /* 0x00000000041879f3 */ /* 0x000fe60008000818 */
[----:B------:R-:W-:Y:S02]  /*1240*/  WARPGROUP.DEPBAR.LE gsb0, 0x0 ;  /* 0x00008000000079c5 */ /* 0x000fe40000010000 */
[----:B------:R-:W-:Y:S05]  /*1250*/  @P0 BRA `(.L_x_1) ;  /* 0xfffffff800a40947 */ /* 0x000fea000383ffff */
.L_x_0:
[----:B------:R-:W-:Y:S01]  /*1260*/  BAR.SYNC.DEFER_BLOCKING 0x0 ;  /* 0x0000000000007b1d */ /* 0x000fe20000010000 */
[--C-:B------:R-:W-:Y:S02]  /*1270*/  SHF.R.S32.HI R8, RZ, 0x5, R0.reuse ;  /* 0x00000005ff087819 */ /* 0x100fe40000011400 */
[C---:B------:R-:W-:Y:S02]  /*1280*/  LOP3.LUT R7, R6.reuse, 0x60, RZ, 0xc0, !PT ;  /* 0x0000006006077812 */ /* 0x040fe400078ec0ff */
[----:B0-----:R-:W-:Y:S01]  /*1290*/  LOP3.LUT R9, R6, 0x300, RZ, 0xc0, !PT ;  /* 0x0000030006097812 */ /* 0x001fe200078ec0ff */
[----:B------:R-:W-:Y:S01]  /*12a0*/  ULDC.64 UR6, c[0x0][0x228] ;  /* 0x00008a0000067ab9 */ /* 0x000fe20000000a00 */
[----:B------:R-:W-:Y:S01]  /*12b0*/  SGXT R6, R8, 0x1 ;  /* 0x000000010806781a */ /* 0x000fe20000000200 */
[----:B------:R-:W-:Y:S01]  /*12c0*/  ULDC UR4, c[0x0][0x244] ;  /* 0x0000910000047ab9 */ /* 0x000fe20000000800 */
[--C-:B------:R-:W-:Y:S01]  /*12d0*/  LOP3.LUT R7, R7, 0x9c, R0.reuse, 0xf8, !PT ;  /* 0x0000009c07077812 */ /* 0x100fe200078ef800 */
[----:B------:R-:W-:Y:S01]  /*12e0*/  IMAD R9, R4, 0x4, R9 ;  /* 0x0000000404097824 */ /* 0x000fe200078e0209 */
[----:B------:R-:W-:-:S02]  /*12f0*/  SHF.R.U32.HI R8, RZ, 0x2, R0 ;  /* 0x00000002ff087819 */ /* 0x000fc40000011600 */
[----:B------:R-:W-:Y:S02]  /*1300*/  LOP3.LUT R7, R7, 0x240, R6, 0x78, !PT ;  /* 0x0000024007077812 */ /* 0x000fe400078e7806 */
[C---:B------:R-:W-:Y:S02]  /*1310*/  LOP3.LUT R4, R0.reuse, 0x20, RZ, 0xc0, !PT ;  /* 0x0000002000047812 */ /* 0x040fe400078ec0ff */
[----:B------:R-:W-:Y:S02]  /*1320*/  SHF.R.U32.HI R6, RZ, 0x6, R0 ;  /* 0x00000006ff067819 */ /* 0x000fe40000011600 */
[----:B------:R-:W-:Y:S02]  /*1330*/  LOP3.LUT R0, R0, 0x40, RZ, 0xc0, !PT ;  /* 0x0000004000007812 */ /* 0x000fe400078ec0ff */
[----:B------:R-:W-:Y:S02]  /*1340*/  LOP3.LUT R8, R9, 0x20, R8, 0x78, !PT ;  /* 0x0000002009087812 */ /* 0x000fe400078e7808 */
[----:B------:R-:W-:-:S02]  /*1350*/  SHF.R.U32.HI R4, RZ, 0x4, R4 ;  /* 0x00000004ff047819 */ /* 0x000fc40000011604 */
[----:B------:R-:W-:Y:S02]  /*1360*/  SGXT.U32 R9, R6, 0x1 ;  /* 0x000000010609781a */ /* 0x000fe40000000000 */
[----:B------:R-:W-:Y:S02]  /*1370*/  LEA.HI R7, R0, R7, RZ, 0x1b ;  /* 0x0000000700077211 */ /* 0x000fe400078fd8ff */
[----:B------:R-:W-:Y:S02]  /*1380*/  F2FP.SATFINITE.E4M3.F32.PACK_AB_MERGE_C R24, R25, R24, RZ ;  /* 0x000000181918723e */ /* 0x000fe400048070ff */
[----:B------:R-:W-:Y:S01]  /*1390*/  LOP3.LUT R8, R8, R4, R9, 0xfe, !PT ;  /* 0x0000000408087212 */ /* 0x000fe200078efe09 */
[----:B------:R-:W-:Y:S01]  /*13a0*/  IMAD.U32 R4, RZ, RZ, UR9 ;  /* 0x00000009ff047e24 */ /* 0x000fe2000f8e00ff */
[----:B------:R-:W-:Y:S01]  /*13b0*/  F2FP.SATFINITE.E4M3.F32.PACK_AB_MERGE_C R26, R27, R26, RZ ;  /* 0x0000001a1b1a723e */ /* 0x000fe200048070ff */
[----:B------:R-:W-:Y:S01]  /*13c0*/  STS.U16 [R7+UR8], R24 ;  /* 0x0000001807007988 */ /* 0x000fe20008000408 */
[----:B------:R-:W-:-:S02]  /*13d0*/  LOP3.LUT R9, R7, 0x20, RZ, 0x3c, !PT ;  /* 0x0000002007097812 */ /* 0x000fc400078e3cff */
[----:B------:R-:W-:Y:S02]  /*13e0*/  LOP3.LUT R10, R8, 0x40, RZ, 0x3c, !PT ;  /* 0x00000040080a7812 */ /* 0x000fe400078e3cff */
[C-C-:B------:R-:W-:Y:S01]  /*13f0*/  LOP3.LUT R0, R4.reuse, 0x8, R5.reuse, 0xfe, !PT ;  /* 0x0000000804007812 */ /* 0x140fe200078efe05 */
[----:B------:R0:W-:Y:S01]  /*1400*/  STS.U16 [R9+UR8+0x100], R26 ;  /* 0x0001001a09007988 */ /* 0x0001e20008000408 */
[----:B------:R-:W-:Y:S01]  /*1410*/  LOP3.LUT R4, R4, 0x4, R5, 0xfe, !PT ;  /* 0x0000000404047812 */ /* 0x000fe200078efe05 */
[----:B------:R-:W-:Y:S01]  /*1420*/  BAR.SYNC.DEFER_BLOCKING 0x0 ;  /* 0x0000000000007b1d */ /* 0x000fe20000010000 */
[C---:B------:R-:W-:Y:S01]  /*1430*/  ISETP.GE.AND P0, PT, R2.reuse, UR6, PT ;  /* 0x0000000602007c0c */ /* 0x040fe2000bf06270 */
[----:B------:R-:W-:Y:S01]  /*1440*/  IMAD R2, R2, UR4, RZ ;  /* 0x0000000402027c24 */ /* 0x000fe2000f8e02ff */
[----:B------:R-:W-:Y:S02]  /*1450*/  LOP3.LUT R5, R5, UR9, RZ, 0xfc, !PT ;  /* 0x0000000905057c12 */ /* 0x000fe4000f8efcff */
[----:B------:R-:W-:Y:S01]  /*1460*/  ISETP.LT.AND P1, PT, R0, UR7, !P0 ;  /* 0x0000000700007c0c */ /* 0x000fe2000c721270 */
[----:B------:R-:W-:Y:S01]  /*1470*/  ULDC UR6, c[0x0][0x248] ;  /* 0x0000920000067ab9 */ /* 0x000fe20000000800 */
[----:B------:R-:W-:Y:S01]  /*1480*/  ULDC.64 UR4, c[0x0][0x220] ;  /* 0x0000880000047ab9 */ /* 0x000fe20000000a00 */
[C---:B------:R-:W-:Y:S01]  /*1490*/  ISETP.LT.AND P3, PT, R5.reuse, UR7, !P0 ;  /* 0x0000000705007c0c */ /* 0x040fe2000c761270 */
[----:B------:R-:W-:Y:S01]  /*14a0*/  IMAD R5, R5, UR6, RZ ;  /* 0x0000000605057c24 */ /* 0x000fe2000f8e02ff */
[----:B0-----:R-:W-:Y:S01]  /*14b0*/  IADD3 R9, P4, R2, UR4, RZ ;  /* 0x0000000402097c10 */ /* 0x001fe2000ff9e0ff */
[C---:B------:R-:W-:Y:S01]  /*14c0*/  IMAD R7, R4.reuse, UR6, RZ ;  /* 0x0000000604077c24 */ /* 0x040fe2000f8e02ff */
[----:B------:R-:W-:-:S02]  /*14d0*/  ISETP.LT.AND P2, PT, R4, UR7, !P0 ;  /* 0x0000000704007c0c */ /* 0x000fc4000c741270 */
[----:B------:R-:W-:Y:S02]  /*14e0*/  LEA.HI.X.SX32 R11, R2, UR5, 0x1, P4 ;  /* 0x00000005020b7c11 */ /* 0x000fe4000a0f0eff */
[-C--:B------:R-:W-:Y:S02]  /*14f0*/  IADD3 R2, P5, R5, R9.reuse, RZ ;  /* 0x0000000905027210 */ /* 0x080fe40007fbe0ff */
[----:B------:R-:W-:Y:S01]  /*1500*/  IADD3 R4, P6, R7, R9, RZ ;  /* 0x0000000907047210 */ /* 0x000fe20007fde0ff */
[----:B------:R-:W0:Y:S04]  /*1510*/  LDS.U8 R13, [R8+UR8] ;  /* 0x00000008080d7984 */ /* 0x000e280008000000 */
[----:B------:R-:W1:Y:S04]  /*1520*/  LDS.U8 R15, [R10+UR8] ;  /* 0x000000080a0f7984 */ /* 0x000e680008000000 */
[----:B------:R2:W3:Y:S02]  /*1530*/  LDS.U8 R17, [R8+UR8+0x80] ;  /* 0x0000800808117984 */ /* 0x0004e40008000000 */
[----:B--2---:R-:W-:-:S02]  /*1540*/  IMAD R8, R0, UR6, RZ ;  /* 0x0000000600087c24 */ /* 0x004fc4000f8e02ff */
[----:B------:R-:W-:Y:S01]  /*1550*/  VIADD R0, R3, UR9 ;  /* 0x0000000903007c36 */ /* 0x000fe20008000000 */
[----:B------:R-:W-:Y:S02]  /*1560*/  LEA.HI.X.SX32 R3, R5, R11, 0x1, P5 ;  /* 0x0000000b05037211 */ /* 0x000fe400028f0eff */
[----:B------:R-:W-:Y:S02]  /*1570*/  IADD3 R6, P4, R8, R9, RZ ;  /* 0x0000000908067210 */ /* 0x000fe40007f9e0ff */
[C---:B------:R-:W-:Y:S01]  /*1580*/  ISETP.LT.AND P0, PT, R0.reuse, UR7, !P0 ;  /* 0x0000000700007c0c */ /* 0x040fe2000c701270 */
[----:B------:R-:W-:Y:S01]  /*1590*/  IMAD R0, R0, UR6, RZ ;  /* 0x0000000600007c24 */ /* 0x000fe2000f8e02ff */
[-C--:B------:R-:W-:Y:S02]  /*15a0*/  LEA.HI.X.SX32 R5, R7, R11.reuse, 0x1, P6 ;  /* 0x0000000b07057211 */ /* 0x080fe400030f0eff */
[----:B------:R-:W-:Y:S01]  /*15b0*/  LEA.HI.X.SX32 R7, R8, R11, 0x1, P4 ;  /* 0x0000000b08077211 */ /* 0x000fe200020f0eff */
[----:B0-----:R0:W-:Y:S04]  /*15c0*/  @P3 STG.E.U8 desc[UR14][R2.64], R13 ;  /* 0x0000000d02003986 */ /* 0x0011e8000c10110e */
[----:B-1----:R0:W-:Y:S04]  /*15d0*/  @P2 STG.E.U8 desc[UR14][R4.64], R15 ;  /* 0x0000000f04002986 */ /* 0x0021e8000c10110e */
[----:B---3--:R0:W-:Y:S01]  /*15e0*/  @P1 STG.E.U8 desc[UR14][R6.64], R17 ;  /* 0x0000001106001986 */ /* 0x0081e2000c10110e */
[----:B------:R-:W-:Y:S05]  /*15f0*/  @!P0 EXIT ;  /* 0x000000000000894d */ /* 0x000fea0003800000 */
[----:B0-----:R-:W0:Y:S01]  /*1600*/  LDS.U8 R5, [R10+UR8+0x80] ;  /* 0x000080080a057984 */ /* 0x001e220008000000 */
[----:B------:R-:W-:-:S04]  /*1610*/  IADD3 R2, P0, R0, R9, RZ ;  /* 0x0000000900027210 */ /* 0x000fc80007f1e0ff */
[----:B------:R-:W-:-:S05]  /*1620*/  LEA.HI.X.SX32 R3, R0, R11, 0x1, P0 ;  /* 0x0000000b00037211 */ /* 0x000fca00000f0eff */
[----:B0-----:R-:W-:Y:S01]  /*1630*/  STG.E.U8 desc[UR14][R2.64], R5 ;  /* 0x0000000502007986 */ /* 0x001fe2000c10110e */
[----:B------:R-:W-:Y:S05]  /*1640*/  EXIT ;  /* 0x000000000000794d */ /* 0x000fea0003800000 */
.L_x_2:
[----:B------:R-:W-:-:S00]  /*1650*/  BRA `(.L_x_2) ;  /* 0xfffffffc00fc7947 */ /* 0x000fc0000383ffff */
[----:B------:R-:W-:-:S00]  /*1660*/  NOP ;  /* 0x0000000000007918 */ /* 0x000fc00000000000 */
        /* <DEDUP_REMOVED lines=9> */
.L_x_3:


//--------------------- .nv.shared.matmul_kernel  --------------------------
	.section	.nv.shared.matmul_kernel,"aw",@nobits
	.sectionflags	@""
	.align	16
	.zero		1024


//--------------------- .nv.shared.reserved.0     --------------------------
	.section	.nv.shared.reserved.0,"aw",@nobits
	.weak		__nv_reservedSMEM_offset_0_alias
	.size		__nv_reservedSMEM_offset_0_alias, 0, 0
	.other		__nv_reservedSMEM_offset_0_alias,@"STO_CUDA_RESERVED_SHARED STV_DEFAULT"
__nv_reservedSMEM_offset_0_alias:
	.zero		0


//--------------------- .nv.constant0.matmul_kernel --------------------------
	.section	.nv.constant0.matmul_kernel,"a",@progbits
	.sectionflags	@""
	.align	4
.nv.constant0.matmul_kernel:
	.zero		608


//--------------------- SYMBOLS --------------------------

	.type		.nv.reservedSmem.offset0,@object
	.size		.nv.reservedSmem.offset0,0x4
